	.headerflags	@"EF_CUDA_TEXMODE_UNIFIED EF_CUDA_64BIT_ADDRESS EF_CUDA_ACCELERATORS EF_CUDA_SM90 EF_CUDA_VIRTUAL_SM(EF_CUDA_SM90)"
	.elftype	@"ET_EXEC"


//--------------------- .nv.info                  --------------------------
	.section	.nv.info,"",@"SHT_CUDA_INFO"
	.align	4


	//----- nvinfo : EIATTR_REGCOUNT
	.align		4
        /*0000*/ 	.byte	0x04, 0x2f
        /*0002*/ 	.short	(.L_3 - .L_2)
	.align		4
.L_2:
        /*0004*/ 	.word	index@(triton_poi_fused__native_batch_norm_legit_no_training_cat_mul_softplus_tanh_2)
        /*0008*/ 	.word	0x00000015


	//----- nvinfo : EIATTR_MIN_STACK_SIZE
	.align		4
.L_3:
        /*000c*/ 	.byte	0x04, 0x12
        /*000e*/ 	.short	(.L_5 - .L_4)
	.align		4
.L_4:
        /*0010*/ 	.word	index@(triton_poi_fused__native_batch_norm_legit_no_training_cat_mul_softplus_tanh_2)
        /*0014*/ 	.word	0x00000000


	//----- nvinfo : EIATTR_FRAME_SIZE
	.align		4
.L_5:
        /*0018*/ 	.byte	0x04, 0x11
        /*001a*/ 	.short	(.L_7 - .L_6)
	.align		4
.L_6:
        /*001c*/ 	.word	index@(triton_poi_fused__native_batch_norm_legit_no_training_cat_mul_softplus_tanh_2)
        /*0020*/ 	.word	0x00000000


	//----- nvinfo : EIATTR_MIN_STACK_SIZE
	.align		4
.L_7:
        /*0024*/ 	.byte	0x04, 0x12
        /*0026*/ 	.short	(.L_9 - .L_8)
	.align		4
.L_8:
        /*0028*/ 	.word	index@(triton_poi_fused__native_batch_norm_legit_no_training_cat_mul_softplus_tanh_2)
        /*002c*/ 	.word	0x00000000
.L_9:


//--------------------- .nv.info.triton_poi_fused__native_batch_norm_legit_no_training_cat_mul_softplus_tanh_2 --------------------------
	.section	.nv.info.triton_poi_fused__native_batch_norm_legit_no_training_cat_mul_softplus_tanh_2,"",@"SHT_CUDA_INFO"
	.sectionflags	@""
	.align	4


	//----- nvinfo : EIATTR_CUDA_API_VERSION
	.align		4
        /*0000*/ 	.byte	0x04, 0x37
        /*0002*/ 	.short	(.L_11 - .L_10)
.L_10:
        /*0004*/ 	.word	0x0000007c


	//----- nvinfo : EIATTR_KPARAM_INFO
	.align		4
.L_11:
        /*0008*/ 	.byte	0x04, 0x17
        /*000a*/ 	.short	(.L_13 - .L_12)
.L_12:
        /*000c*/ 	.word	0x00000000
        /*0010*/ 	.short	0x0008
        /*0012*/ 	.short	0x0040
        /*0014*/ 	.byte	0x00, 0xf0, 0x11, 0x00


	//----- nvinfo : EIATTR_KPARAM_INFO
	.align		4
.L_13:
        /*0018*/ 	.byte	0x04, 0x17
        /*001a*/ 	.short	(.L_15 - .L_14)
.L_14:
        /*001c*/ 	.word	0x00000000
        /*0020*/ 	.short	0x0007
        /*0022*/ 	.short	0x0038
        /*0024*/ 	.byte	0x00, 0xf4, 0x21, 0x00


	//----- nvinfo : EIATTR_KPARAM_INFO
	.align		4
.L_15:
        /*0028*/ 	.byte	0x04, 0x17
        /*002a*/ 	.short	(.L_17 - .L_16)
.L_16:
        /*002c*/ 	.word	0x00000000
        /*0030*/ 	.short	0x0006
        /*0032*/ 	.short	0x0030
        /*0034*/ 	.byte	0x00, 0xf4, 0x21, 0x00


	//----- nvinfo : EIATTR_KPARAM_INFO
	.align		4
.L_17:
        /*0038*/ 	.byte	0x04, 0x17
        /*003a*/ 	.short	(.L_19 - .L_18)
.L_18:
        /*003c*/ 	.word	0x00000000
        /*0040*/ 	.short	0x0005
        /*0042*/ 	.short	0x0028
        /*0044*/ 	.byte	0x00, 0xf4, 0x21, 0x00


	//----- nvinfo : EIATTR_KPARAM_INFO
	.align		4
.L_19:
        /*0048*/ 	.byte	0x04, 0x17
        /*004a*/ 	.short	(.L_21 - .L_20)
.L_20:
        /*004c*/ 	.word	0x00000000
        /*0050*/ 	.short	0x0004
        /*0052*/ 	.short	0x0020
        /*0054*/ 	.byte	0x00, 0xf4, 0x21, 0x00


	//----- nvinfo : EIATTR_KPARAM_INFO
	.align		4
.L_21:
        /*0058*/ 	.byte	0x04, 0x17
        /*005a*/ 	.short	(.L_23 - .L_22)
.L_22:
        /*005c*/ 	.word	0x00000000
        /*0060*/ 	.short	0x0003
        /*0062*/ 	.short	0x0018
        /*0064*/ 	.byte	0x00, 0xf4, 0x21, 0x00


	//----- nvinfo : EIATTR_KPARAM_INFO
	.align		4
.L_23:
        /*0068*/ 	.byte	0x04, 0x17
        /*006a*/ 	.short	(.L_25 - .L_24)
.L_24:
        /*006c*/ 	.word	0x00000000
        /*0070*/ 	.short	0x0002
        /*0072*/ 	.short	0x0010
        /*0074*/ 	.byte	0x00, 0xf4, 0x21, 0x00


	//----- nvinfo : EIATTR_KPARAM_INFO
	.align		4
.L_25:
        /*0078*/ 	.byte	0x04, 0x17
        /*007a*/ 	.short	(.L_27 - .L_26)
.L_26:
        /*007c*/ 	.word	0x00000000
        /*0080*/ 	.short	0x0001
        /*0082*/ 	.short	0x0008
        /*0084*/ 	.byte	0x00, 0xf4, 0x21, 0x00


	//----- nvinfo : EIATTR_KPARAM_INFO
	.align		4
.L_27:
        /*0088*/ 	.byte	0x04, 0x17
        /*008a*/ 	.short	(.L_29 - .L_28)
.L_28:
        /*008c*/ 	.word	0x00000000
        /*0090*/ 	.short	0x0000
        /*0092*/ 	.short	0x0000
        /*0094*/ 	.byte	0x00, 0xf4, 0x21, 0x00


	//----- nvinfo : EIATTR_SPARSE_MMA_MASK
	.align		4
.L_29:
        /*0098*/ 	.byte	0x03, 0x50
        /*009a*/ 	.short	0x0000


	//----- nvinfo : EIATTR_MAXREG_COUNT
	.align		4
        /*009c*/ 	.byte	0x03, 0x1b
        /*009e*/ 	.short	0x00ff


	//----- nvinfo : EIATTR_EXIT_INSTR_OFFSETS
	.align		4
        /*00a0*/ 	.byte	0x04, 0x1c
        /*00a2*/ 	.short	(.L_31 - .L_30)


	//   ....[0]....
.L_30:
        /*00a4*/ 	.word	0x00000850


	//   ....[1]....
        /*00a8*/ 	.word	0x00000870


	//----- nvinfo : EIATTR_REQNTID
	.align		4
.L_31:
        /*00ac*/ 	.byte	0x04, 0x10
        /*00ae*/ 	.short	(.L_33 - .L_32)
.L_32:
        /*00b0*/ 	.word	0x00000080
        /*00b4*/ 	.word	0x00000001
        /*00b8*/ 	.word	0x00000001


	//----- nvinfo : EIATTR_CRS_STACK_SIZE
	.align		4
.L_33:
        /*00bc*/ 	.byte	0x04, 0x1e
        /*00be*/ 	.short	(.L_35 - .L_34)
.L_34:
        /*00c0*/ 	.word	0x00000000


	//----- nvinfo : EIATTR_CBANK_PARAM_SIZE
	.align		4
.L_35:
        /*00c4*/ 	.byte	0x03, 0x19
        /*00c6*/ 	.short	0x0044


	//----- nvinfo : EIATTR_PARAM_CBANK
	.align		4
        /*00c8*/ 	.byte	0x04, 0x0a
        /*00ca*/ 	.short	(.L_37 - .L_36)
	.align		4
.L_36:
        /*00cc*/ 	.word	index@(.nv.constant0.triton_poi_fused__native_batch_norm_legit_no_training_cat_mul_softplus_tanh_2)
        /*00d0*/ 	.short	0x0210
        /*00d2*/ 	.short	0x0044


	//----- nvinfo : EIATTR_SW_WAR
	.align		4
.L_37:
        /*00d4*/ 	.byte	0x04, 0x36
        /*00d6*/ 	.short	(.L_39 - .L_38)
.L_38:
        /*00d8*/ 	.word	0x00000008
.L_39:


//--------------------- .nv.callgraph             --------------------------
	.section	.nv.callgraph,"",@"SHT_CUDA_CALLGRAPH"
	.align	4
	.sectionentsize	8
	.align		4
        /*0000*/ 	.word	0x00000000
	.align		4
        /*0004*/ 	.word	0xffffffff
	.align		4
        /*0008*/ 	.word	0x00000000
	.align		4
        /*000c*/ 	.word	0xfffffffe
	.align		4
        /*0010*/ 	.word	0x00000000
	.align		4
        /*0014*/ 	.word	0xfffffffd
	.align		4
        /*0018*/ 	.word	0x00000000
	.align		4
        /*001c*/ 	.word	0xfffffffc


//--------------------- .nv.constant4             --------------------------
	.section	.nv.constant4,"a",@progbits
	.align	8
	.align		8
.nv.constant4:
        /*0000*/ 	.dword	_$_str
	.align		8
        /*0008*/ 	.dword	_$_str_$_2


//--------------------- .text.triton_poi_fused__native_batch_norm_legit_no_training_cat_mul_softplus_tanh_2 --------------------------
	.section	.text.triton_poi_fused__native_batch_norm_legit_no_training_cat_mul_softplus_tanh_2,"ax",@progbits
	.align	128
        .global         triton_poi_fused__native_batch_norm_legit_no_training_cat_mul_softplus_tanh_2
        .type           triton_poi_fused__native_batch_norm_legit_no_training_cat_mul_softplus_tanh_2,@function
        .size           triton_poi_fused__native_batch_norm_legit_no_training_cat_mul_softplus_tanh_2,(.L_x_6 - triton_poi_fused__native_batch_norm_legit_no_training_cat_mul_softplus_tanh_2)
        .other          triton_poi_fused__native_batch_norm_legit_no_training_cat_mul_softplus_tanh_2,@"STO_CUDA_ENTRY STV_DEFAULT"
triton_poi_fused__native_batch_norm_legit_no_training_cat_mul_softplus_tanh_2:
.text.triton_poi_fused__native_batch_norm_legit_no_training_cat_mul_softplus_tanh_2:
[----:B------:R-:W0:Y:S01]  /*0000*/  LDC R1, c[0x0][0x28] ;  /* 0x00000a00ff017b82 */ /* 0x000e220000000800 */
[----:B------:R-:W1:Y:S07]  /*0010*/  S2R R2, SR_TID.X ;  /* 0x0000000000027919 */ /* 0x000e6e0000002100 */
[----:B------:R-:W2:Y:S01]  /*0020*/  LDC.64 R12, c[0x0][0x230] ;  /* 0x00008c00ff0c7b82 */ /* 0x000ea20000000a00 */
[----:B------:R-:W-:Y:S01]  /*0030*/  ULDC.64 UR4, c[0x0][0x208] ;  /* 0x0000820000047ab9 */ /* 0x000fe20000000a00 */
[----:B------:R-:W-:Y:S01]  /*0040*/  ULDC.64 UR6, c[0x0][0x220] ;  /* 0x0000880000067ab9 */ /* 0x000fe20000000a00 */
[----:B------:R-:W3:Y:S05]  /*0050*/  S2R R3, SR_CTAID.X ;  /* 0x0000000000037919 */ /* 0x000eea0000002500 */
[----:B------:R-:W4:Y:S08]  /*0060*/  LDC.64 R10, c[0x0][0x218] ;  /* 0x00008600ff0a7b82 */ /* 0x000f300000000a00 */
[----:B------:R-:W5:Y:S08]  /*0070*/  LDC.64 R8, c[0x0][0x228] ;  /* 0x00008a00ff087b82 */ /* 0x000f700000000a00 */
[----:B------:R-:W4:Y:S01]  /*0080*/  LDC.64 R6, c[0x0][0x238] ;  /* 0x00008e00ff067b82 */ /* 0x000f220000000a00 */
[----:B-1----:R-:W-:-:S04]  /*0090*/  LOP3.LUT R2, R2, 0x7f, RZ, 0xc0, !PT ;  /* 0x0000007f02027812 */ /* 0x002fc800078ec0ff */
[----:B---3--:R-:W-:-:S04]  /*00a0*/  LEA R2, R3, R2, 0x7 ;  /* 0x0000000203027211 */ /* 0x008fc800078e38ff */
[----:B------:R-:W-:Y:S02]  /*00b0*/  SHF.R.S32.HI R5, RZ, 0x1f, R2 ;  /* 0x0000001fff057819 */ /* 0x000fe40000011402 */
[----:B------:R-:W-:Y:S02]  /*00c0*/  ISETP.GE.AND P0, PT, R2, 0x100, PT ;  /* 0x000001000200780c */ /* 0x000fe40003f06270 */
[----:B------:R-:W-:-:S04]  /*00d0*/  LEA.HI R4, R5, R2, RZ, 0x4 ;  /* 0x0000000205047211 */ /* 0x000fc800078f20ff */
[----:B------:R-:W-:-:S04]  /*00e0*/  SHF.R.S32.HI R3, RZ, 0x4, R4 ;  /* 0x00000004ff037819 */ /* 0x000fc80000011404 */
[----:B------:R-:W-:-:S04]  /*00f0*/  LEA.HI R0, R3, R3, RZ, 0x2 ;  /* 0x0000000303007211 */ /* 0x000fc800078f10ff */
[----:B------:R-:W-:-:S05]  /*0100*/  LOP3.LUT R0, R0, 0xfffffffc, RZ, 0xc0, !PT ;  /* 0xfffffffc00007812 */ /* 0x000fca00078ec0ff */
[----:B------:R-:W-:Y:S01]  /*0110*/  IMAD.IADD R3, R3, 0x1, -R0 ;  /* 0x0000000103037824 */ /* 0x000fe200078e0a00 */
[----:B------:R-:W-:-:S03]  /*0120*/  HFMA2.MMA R0, -RZ, RZ, 0, 0 ;  /* 0x00000000ff007435 */ /* 0x000fc600000001ff */
[----:B--2---:R-:W-:-:S07]  /*0130*/  IMAD.WIDE R12, R3, 0x4, R12 ;  /* 0x00000004030c7825 */ /* 0x004fce00078e020c */
[----:B------:R1:W2:Y:S01]  /*0140*/  @!P0 LDG.E.EL R0, desc[UR4][R12.64] ;  /* 0x000000040c008981 */ /* 0x0002a2000c2e1900 */
[----:B------:R-:W-:Y:S02]  /*0150*/  LEA.HI R5, R5, R2, RZ, 0x6 ;  /* 0x0000000205057211 */ /* 0x000fe400078f30ff */
[----:B------:R-:W-:Y:S02]  /*0160*/  LOP3.LUT R15, R4, 0xfffffff0, RZ, 0xc0, !PT ;  /* 0xfffffff0040f7812 */ /* 0x000fe400078ec0ff */
[----:B------:R-:W-:Y:S02]  /*0170*/  SHF.R.S32.HI R14, RZ, 0x6, R5 ;  /* 0x00000006ff0e7819 */ /* 0x000fe40000011405 */
[----:B------:R-:W-:Y:S02]  /*0180*/  LOP3.LUT R17, R5, 0xffffffc0, RZ, 0xc0, !PT ;  /* 0xffffffc005117812 */ /* 0x000fe400078ec0ff */
[----:B------:R-:W-:Y:S01]  /*0190*/  IADD3 R15, R2, -R15, RZ ;  /* 0x8000000f020f7210 */ /* 0x000fe20007ffe0ff */
[----:B------:R-:W-:Y:S01]  /*01a0*/  IMAD.SHL.U32 R14, R14, 0x20, RZ ;  /* 0x000000200e0e7824 */ /* 0x000fe200078e00ff */
[C---:B------:R-:W-:Y:S01]  /*01b0*/  ISETP.GE.AND P1, PT, R3.reuse, 0x2, PT ;  /* 0x000000020300780c */ /* 0x040fe20003f26270 */
[C---:B-1----:R-:W-:Y:S01]  /*01c0*/  IMAD.SHL.U32 R12, R3.reuse, 0x10, RZ ;  /* 0x00000010030c7824 */ /* 0x042fe200078e00ff */
[----:B------:R-:W1:Y:S01]  /*01d0*/  LDC.64 R4, c[0x0][0x240] ;  /* 0x00009000ff047b82 */ /* 0x000e620000000a00 */
[----:B------:R-:W-:-:S02]  /*01e0*/  ISETP.GT.AND P3, PT, R3, 0x1, !P0 ;  /* 0x000000010300780c */ /* 0x000fc40004764270 */
[----:B------:R-:W-:Y:S02]  /*01f0*/  IADD3 R13, R14, R2, -R17 ;  /* 0x000000020e0d7210 */ /* 0x000fe40007ffe811 */
[--C-:B------:R-:W-:Y:S02]  /*0200*/  IADD3 R16, P4, P5, R12, R15, R14.reuse ;  /* 0x0000000f0c107210 */ /* 0x100fe40007d9e00e */
[----:B------:R-:W-:Y:S02]  /*0210*/  SHF.R.S32.HI R17, RZ, 0x1f, R14 ;  /* 0x0000001fff117819 */ /* 0x000fe4000001140e */
[----:B------:R-:W-:Y:S02]  /*0220*/  SHF.R.S32.HI R15, RZ, 0x1f, R15 ;  /* 0x0000001fff0f7819 */ /* 0x000fe4000001140f */
[----:B------:R-:W-:Y:S02]  /*0230*/  ISETP.LT.AND P2, PT, R2, 0x100, !P1 ;  /* 0x000001000200780c */ /* 0x000fe40004f41270 */
[----:B------:R-:W-:-:S04]  /*0240*/  SHF.R.S32.HI R12, RZ, 0x1f, R12 ;  /* 0x0000001fff0c7819 */ /* 0x000fc8000001140c */
[----:B------:R-:W-:Y:S01]  /*0250*/  IADD3.X R15, R12, R15, R17, P4, P5 ;  /* 0x0000000f0c0f7210 */ /* 0x000fe200027ea411 */
[----:B----4-:R-:W-:Y:S01]  /*0260*/  IMAD.WIDE R12, R13, 0x4, R10 ;  /* 0x000000040d0c7825 */ /* 0x010fe200078e020a */
[C---:B------:R-:W-:Y:S02]  /*0270*/  LEA R14, P4, R16.reuse, UR6, 0x2 ;  /* 0x00000006100e7c11 */ /* 0x040fe4000f8810ff */
[----:B------:R-:W-:Y:S02]  /*0280*/  CS2R R10, SRZ ;  /* 0x00000000000a7805 */ /* 0x000fe4000001ff00 */
[----:B------:R-:W-:Y:S02]  /*0290*/  LEA.HI.X R15, R16, UR7, R15, 0x2, P4 ;  /* 0x00000007100f7c11 */ /* 0x000fe4000a0f140f */
[----:B------:R-:W-:Y:S01]  /*02a0*/  CS2R R16, SRZ ;  /* 0x0000000000107805 */ /* 0x000fe2000001ff00 */
[----:B-----5:R-:W-:Y:S01]  /*02b0*/  IMAD.WIDE R8, R3, 0x4, R8 ;  /* 0x0000000403087825 */ /* 0x020fe200078e0208 */
[----:B------:R-:W3:Y:S04]  /*02c0*/  @P2 LDG.E R11, desc[UR4][R12.64] ;  /* 0x000000040c0b2981 */ /* 0x000ee8000c1e1900 */
[----:B------:R-:W4:Y:S01]  /*02d0*/  @P3 LDG.E R10, desc[UR4][R14.64+-0x80] ;  /* 0xffff80040e0a3981 */ /* 0x000f22000c1e1900 */
[----:B------:R-:W-:-:S03]  /*02e0*/  MOV R18, RZ ;  /* 0x000000ff00127202 */ /* 0x000fc60000000f00 */
[----:B------:R5:W4:Y:S01]  /*02f0*/  @!P0 LDG.E.EL R16, desc[UR4][R8.64] ;  /* 0x0000000408108981 */ /* 0x000b22000c2e1900 */
[----:B0-----:R-:W-:-:S04]  /*0300*/  IMAD.WIDE R6, R3, 0x4, R6 ;  /* 0x0000000403067825 */ /* 0x001fc800078e0206 */
[----:B-1----:R-:W-:Y:S01]  /*0310*/  IMAD.WIDE R4, R3, 0x4, R4 ;  /* 0x0000000403047825 */ /* 0x002fe200078e0204 */
[----:B------:R0:W4:Y:S04]  /*0320*/  @!P0 LDG.E.EL R17, desc[UR4][R6.64] ;  /* 0x0000000406118981 */ /* 0x000128000c2e1900 */
[----:B------:R-:W4:Y:S01]  /*0330*/  @!P0 LDG.E.EL R18, desc[UR4][R4.64] ;  /* 0x0000000404128981 */ /* 0x000f22000c2e1900 */
[----:B-----5:R-:W-:Y:S01]  /*0340*/  IMAD.MOV.U32 R9, RZ, RZ, 0x3e800000 ;  /* 0x3e800000ff097424 */ /* 0x020fe200078e00ff */
[----:B------:R-:W-:Y:S01]  /*0350*/  BSSY B0, `(.L_x_0) ;  /* 0x0000032000007945 */ /* 0x000fe20003800000 */
[----:B--2---:R-:W-:-:S04]  /*0360*/  FADD R0, R0, 9.9999997473787516356e-06 ;  /* 0x3727c5ac00007421 */ /* 0x004fc80000000000 */
[----:B------:R-:W1:Y:S02]  /*0370*/  MUFU.SQRT R12, R0 ;  /* 0x00000000000c7308 */ /* 0x000e640000002000 */
[C---:B-1----:R-:W-:Y:S02]  /*0380*/  FSETP.GT.AND P4, PT, R12.reuse, 8.50705917302346158658e+37, PT ;  /* 0x7e8000000c00780b */ /* 0x042fe40003f84000 */
[----:B------:R-:W-:Y:S02]  /*0390*/  FSETP.GEU.AND P5, PT, R12, 1.175494350822287508e-38, PT ;  /* 0x008000000c00780b */ /* 0x000fe40003fae000 */
[----:B0-----:R-:W-:-:S09]  /*03a0*/  FSEL R7, R9, 1, P4 ;  /* 0x3f80000009077808 */ /* 0x001fd20002000000 */
[----:B------:R-:W-:Y:S02]  /*03b0*/  @P4 FMUL R12, R12, 0.25 ;  /* 0x3e8000000c0c4820 */ /* 0x000fe40000400000 */
[----:B------:R-:W-:Y:S02]  /*03c0*/  @!P5 FMUL R7, R7, 16777216 ;  /* 0x4b8000000707d820 */ /* 0x000fe40000400000 */
[----:B------:R-:W-:Y:S01]  /*03d0*/  @!P5 FMUL R12, R12, 16777216 ;  /* 0x4b8000000c0cd820 */ /* 0x000fe20000400000 */
[----:B---3--:R-:W-:-:S05]  /*03e0*/  SEL R3, R11, RZ, P2 ;  /* 0x000000ff0b037207 */ /* 0x008fca0001000000 */
[----:B------:R-:W0:Y:S01]  /*03f0*/  MUFU.RCP R12, R12 ;  /* 0x0000000c000c7308 */ /* 0x000e220000001000 */
[----:B----4-:R-:W-:Y:S01]  /*0400*/  @P1 SEL R3, R10, RZ, P3 ;  /* 0x000000ff0a031207 */ /* 0x010fe20001800000 */
[----:B------:R-:W-:-:S04]  /*0410*/  HFMA2.MMA R10, -RZ, RZ, 1.3056640625, -1.8671875 ;  /* 0x3d39bf78ff0a7435 */ /* 0x000fc800000001ff */
[----:B------:R-:W-:Y:S01]  /*0420*/  FADD R16, R3, -R16 ;  /* 0x8000001003107221 */ /* 0x000fe20000000000 */
[----:B0-----:R-:W-:-:S04]  /*0430*/  FMUL R7, R12, R7 ;  /* 0x000000070c077220 */ /* 0x001fc80000400000 */
[----:B------:R-:W-:-:S04]  /*0440*/  FMUL R7, R16, R7 ;  /* 0x0000000710077220 */ /* 0x000fc80000400000 */
[----:B------:R-:W-:-:S04]  /*0450*/  FFMA R4, R7, R17, R18 ;  /* 0x0000001107047223 */ /* 0x000fc80000000012 */
[----:B------:R-:W-:-:S05]  /*0460*/  FMUL R0, R4, 1.4426950216293334961 ;  /* 0x3fb8aa3b04007820 */ /* 0x000fca0000400000 */
[----:B------:R-:W-:-:S13]  /*0470*/  FSETP.GEU.AND P1, PT, R0, -126, PT ;  /* 0xc2fc00000000780b */ /* 0x000fda0003f2e000 */
[----:B------:R-:W-:-:S04]  /*0480*/  @!P1 FMUL R0, R0, 0.5 ;  /* 0x3f00000000009820 */ /* 0x000fc80000400000 */
[----:B------:R-:W0:Y:S02]  /*0490*/  MUFU.EX2 R5, R0 ;  /* 0x0000000000057308 */ /* 0x000e240000000800 */
[----:B0-----:R-:W-:Y:S01]  /*04a0*/  @!P1 FMUL R5, R5, R5 ;  /* 0x0000000505059220 */ /* 0x001fe20000400000 */
[----:B------:R-:W-:-:S03]  /*04b0*/  FSETP.GT.AND P1, PT, R4, 20, PT ;  /* 0x41a000000400780b */ /* 0x000fc60003f24000 */
[C---:B------:R-:W-:Y:S01]  /*04c0*/  FADD.FTZ.RZ R6, R5.reuse, 1 ;  /* 0x3f80000005067421 */ /* 0x040fe2000001c000 */
[----:B------:R-:W-:-:S04]  /*04d0*/  ISETP.GE.U32.AND P2, PT, R5, 0x7f800000, PT ;  /* 0x7f8000000500780c */ /* 0x000fc80003f46070 */
[----:B------:R-:W-:-:S04]  /*04e0*/  IADD3 R6, R6, -0x3f400000, RZ ;  /* 0xc0c0000006067810 */ /* 0x000fc80007ffe0ff */
[----:B------:R-:W-:-:S04]  /*04f0*/  LOP3.LUT R6, R6, 0xff800000, RZ, 0xc0, !PT ;  /* 0xff80000006067812 */ /* 0x000fc800078ec0ff */
[----:B------:R-:W-:Y:S01]  /*0500*/  IADD3 R8, -R6, 0x40800000, RZ ;  /* 0x4080000006087810 */ /* 0x000fe20007ffe1ff */
[----:B------:R-:W-:Y:S01]  /*0510*/  IMAD.IADD R7, R5, 0x1, -R6 ;  /* 0x0000000105077824 */ /* 0x000fe200078e0a06 */
[----:B------:R-:W-:-:S03]  /*0520*/  I2FP.F32.S32 R6, R6 ;  /* 0x0000000600067245 */ /* 0x000fc60000201400 */
[----:B------:R-:W-:Y:S02]  /*0530*/  FFMA.FTZ R8, R8, R9, -1 ;  /* 0xbf80000008087423 */ /* 0x000fe40000010009 */
[----:B------:R-:W-:Y:S02]  /*0540*/  FMUL R6, R6, 1.1920928955078125e-07 ;  /* 0x3400000006067820 */ /* 0x000fe40000400000 */
[----:B------:R-:W-:-:S04]  /*0550*/  FADD R7, R7, R8 ;  /* 0x0000000807077221 */ /* 0x000fc80000000000 */
[----:B------:R-:W-:-:S04]  /*0560*/  FFMA.FTZ R8, R7, -R10, 0.10546888411045074463 ;  /* 0x3dd8001207087423 */ /* 0x000fc8000001080a */
[----:B------:R-:W-:-:S04]  /*0570*/  FFMA.FTZ R8, R7, R8, -0.13229703903198242188 ;  /* 0xbe0778e007087423 */ /* 0x000fc80000010008 */
[----:B------:R-:W-:-:S04]  /*0580*/  FFMA.FTZ R8, R7, R8, 0.14491446316242218018 ;  /* 0x3e14647507087423 */ /* 0x000fc80000010008 */
[----:B------:R-:W-:-:S04]  /*0590*/  FFMA.FTZ R8, R7, R8, -0.16641564667224884033 ;  /* 0xbe2a68dd07087423 */ /* 0x000fc80000010008 */
[----:B------:R-:W-:-:S04]  /*05a0*/  FFMA.FTZ R8, R7, R8, 0.19988867640495300293 ;  /* 0x3e4caf9e07087423 */ /* 0x000fc80000010008 */
[----:B------:R-:W-:-:S04]  /*05b0*/  FFMA.FTZ R8, R7, R8, -0.25000196695327758789 ;  /* 0xbe80004207087423 */ /* 0x000fc80000010008 */
[----:B------:R-:W-:-:S04]  /*05c0*/  FFMA.FTZ R8, R7, R8, 0.33333510160446166992 ;  /* 0x3eaaaae607087423 */ /* 0x000fc80000010008 */
[----:B------:R-:W-:-:S04]  /*05d0*/  FFMA.FTZ R8, R7, R8, -0.5 ;  /* 0xbf00000007087423 */ /* 0x000fc80000010008 */
[----:B------:R-:W-:-:S04]  /*05e0*/  FMUL R8, R7, R8 ;  /* 0x0000000807087220 */ /* 0x000fc80000400000 */
[----:B------:R-:W-:-:S04]  /*05f0*/  FFMA.FTZ R7, R7, R8, R7 ;  /* 0x0000000807077223 */ /* 0x000fc80000010007 */
[----:B------:R-:W-:Y:S01]  /*0600*/  FFMA.FTZ R7, R6, 0.69314718246459960938, R7 ;  /* 0x3f31721806077823 */ /* 0x000fe20000010007 */
[----:B------:R-:W-:Y:S06]  /*0610*/  @!P2 BRA `(.L_x_1) ;  /* 0x000000000014a947 */ /* 0x000fec0003800000 */
[C---:B------:R-:W-:Y:S02]  /*0620*/  ISETP.GE.AND P2, PT, R5.reuse, -0x407fffff, PT ;  /* 0xbf8000010500780c */ /* 0x040fe40003f46270 */
[----:B------:R-:W-:-:S11]  /*0630*/  FSETP.NEU.AND P3, PT, R5, RZ, PT ;  /* 0x000000ff0500720b */ /* 0x000fd60003f6d000 */
[----:B------:R-:W-:-:S04]  /*0640*/  @P2 IMAD.MOV.U32 R0, RZ, RZ, 0x7f800000 ;  /* 0x7f800000ff002424 */ /* 0x000fc800078e00ff */
[----:B------:R-:W-:-:S05]  /*0650*/  @P2 FFMA.FTZ R7, R5, R0, +INF ;  /* 0x7f80000005072423 */ /* 0x000fca0000010000 */
[----:B------:R-:W-:-:S07]  /*0660*/  FSEL R7, R7, -RZ, P3 ;  /* 0x800000ff07077208 */ /* 0x000fce0001800000 */
.L_x_1:
[----:B------:R-:W-:Y:S05]  /*0670*/  BSYNC B0 ;  /* 0x0000000000007941 */ /* 0x000fea0003800000 */
.L_x_0:
[----:B------:R-:W-:Y:S01]  /*0680*/  FSEL R7, R4, R7, P1 ;  /* 0x0000000704077208 */ /* 0x000fe20000800000 */
[----:B------:R-:W-:Y:S04]  /*0690*/  BSSY B0, `(.L_x_2) ;  /* 0x0000015000007945 */ /* 0x000fe80003800000 */
[----:B------:R-:W-:-:S05]  /*06a0*/  FADD.FTZ R8, |R7|, -RZ ;  /* 0x800000ff07087221 */ /* 0x000fca0000010200 */
[----:B------:R-:W-:-:S13]  /*06b0*/  FSETP.GE.AND P1, PT, R8, 0.60000002384185791016, PT ;  /* 0x3f19999a0800780b */ /* 0x000fda0003f26000 */
[----:B------:R-:W-:Y:S05]  /*06c0*/  @!P1 BRA `(.L_x_3) ;  /* 0x0000000000289947 */ /* 0x000fea0003800000 */
[C---:B------:R-:W-:Y:S01]  /*06d0*/  FMUL R0, R8.reuse, 2.8853900432586669922 ;  /* 0x4038aa3b08007820 */ /* 0x040fe20000400000 */
[----:B------:R-:W-:Y:S02]  /*06e0*/  MOV R5, 0x3f800000 ;  /* 0x3f80000000057802 */ /* 0x000fe40000000f00 */
[----:B------:R-:W-:-:S03]  /*06f0*/  FSETP.GE.AND P1, PT, R8, 9.010913848876953125, PT ;  /* 0x41102cb40800780b */ /* 0x000fc60003f26000 */
[----:B------:R-:W0:Y:S02]  /*0700*/  MUFU.EX2 R0, R0 ;  /* 0x0000000000007308 */ /* 0x000e240000000800 */
[----:B0-----:R-:W-:-:S06]  /*0710*/  FADD R6, R0, 1 ;  /* 0x3f80000000067421 */ /* 0x001fcc0000000000 */
[----:B------:R-:W0:Y:S02]  /*0720*/  MUFU.RCP R6, R6 ;  /* 0x0000000600067308 */ /* 0x000e240000001000 */
[----:B0-----:R-:W-:-:S05]  /*0730*/  FFMA.FTZ R5, R6, -2, R5 ;  /* 0xc000000006057823 */ /* 0x001fca0000010005 */
[----:B------:R-:W-:-:S04]  /*0740*/  FSEL R5, R5, 1, !P1 ;  /* 0x3f80000005057808 */ /* 0x000fc80004800000 */
[----:B------:R-:W-:Y:S01]  /*0750*/  LOP3.LUT R5, R5, 0x80000000, R7, 0xf8, !PT ;  /* 0x8000000005057812 */ /* 0x000fe200078ef807 */
[----:B------:R-:W-:Y:S06]  /*0760*/  BRA `(.L_x_4) ;  /* 0x00000000001c7947 */ /* 0x000fec0003800000 */
.L_x_3:
[----:B------:R-:W-:Y:S01]  /*0770*/  HFMA2.MMA R0, -RZ, RZ, 1.125, -9232 ;  /* 0x3c80f082ff007435 */ /* 0x000fe200000001ff */
[----:B------:R-:W-:-:S09]  /*0780*/  FMUL R5, R7, R7 ;  /* 0x0000000707057220 */ /* 0x000fd20000400000 */
[----:B------:R-:W-:-:S04]  /*0790*/  FFMA.FTZ R0, R5, R0, -0.052303962409496307373 ;  /* 0xbd563cae05007423 */ /* 0x000fc80000010000 */
[----:B------:R-:W-:-:S04]  /*07a0*/  FFMA.FTZ R0, R5, R0, 0.1331529766321182251 ;  /* 0x3e08594105007423 */ /* 0x000fc80000010000 */
[----:B------:R-:W-:-:S04]  /*07b0*/  FFMA.FTZ R0, R5, R0, -0.33332768082618713379 ;  /* 0xbeaaa9ed05007423 */ /* 0x000fc80000010000 */
[----:B------:R-:W-:-:S04]  /*07c0*/  FFMA.FTZ R0, R5, R0, RZ ;  /* 0x0000000005007223 */ /* 0x000fc800000100ff */
[----:B------:R-:W-:-:S07]  /*07d0*/  FFMA.FTZ R5, R7, R0, R7 ;  /* 0x0000000007057223 */ /* 0x000fce0000010007 */
.L_x_4:
[----:B------:R-:W-:Y:S05]  /*07e0*/  BSYNC B0 ;  /* 0x0000000000007941 */ /* 0x000fea0003800000 */
.L_x_2:
[----:B------:R-:W0:Y:S01]  /*07f0*/  LDC.64 R6, c[0x0][0x248] ;  /* 0x00009200ff067b82 */ /* 0x000e220000000a00 */
[----:B------:R-:W-:-:S07]  /*0800*/  FMUL R11, R4, R5 ;  /* 0x00000005040b7220 */ /* 0x000fce0000400000 */
[----:B------:R-:W1:Y:S01]  /*0810*/  LDC.64 R8, c[0x0][0x210] ;  /* 0x00008400ff087b82 */ /* 0x000e620000000a00 */
[----:B0-----:R-:W-:-:S05]  /*0820*/  IMAD.WIDE R6, R2, 0x4, R6 ;  /* 0x0000000402067825 */ /* 0x001fca00078e0206 */
[----:B------:R0:W-:Y:S01]  /*0830*/  @!P0 STG.E desc[UR4][R6.64], R3 ;  /* 0x0000000306008986 */ /* 0x0001e2000c101904 */
[----:B-1----:R-:W-:Y:S01]  /*0840*/  IMAD.WIDE R4, R2, 0x4, R8 ;  /* 0x0000000402047825 */ /* 0x002fe200078e0208 */
[----:B------:R-:W-:Y:S06]  /*0850*/  @P0 EXIT ;  /* 0x000000000000094d */ /* 0x000fec0003800000 */
[----:B------:R-:W-:Y:S01]  /*0860*/  STG.E desc[UR4][R4.64], R11 ;  /* 0x0000000b04007986 */ /* 0x000fe2000c101904 */
[----:B------:R-:W-:Y:S05]  /*0870*/  EXIT ;  /* 0x000000000000794d */ /* 0x000fea0003800000 */
.L_x_5:
[----:B------:R-:W-:-:S00]  /*0880*/  BRA `(.L_x_5) ;  /* 0xfffffffc00fc7947 */ /* 0x000fc0000383ffff */
[----:B------:R-:W-:-:S00]  /*0890*/  NOP ;  /* 0x0000000000007918 */ /* 0x000fc00000000000 */
        /* <DEDUP_REMOVED lines=14> */
.L_x_6:


//--------------------- .nv.global.init           --------------------------
	.section	.nv.global.init,"aw",@progbits
.nv.global.init:
	.type		_$_str,@object
	.size		_$_str,(_$_str_$_2 - _$_str)
_$_str:
        /*0000*/ 	.byte	0x5f, 0x5f, 0x43, 0x55, 0x44, 0x41, 0x5f, 0x46, 0x54, 0x5a, 0x00
	.type		_$_str_$_2,@object
	.size		_$_str_$_2,(.L_1 - _$_str_$_2)
_$_str_$_2:
        /*000b*/ 	.byte	0x5f, 0x5f, 0x43, 0x55, 0x44, 0x41, 0x5f, 0x50, 0x52, 0x45, 0x43, 0x5f, 0x53, 0x51, 0x52, 0x54
        /*001b*/ 	.byte	0x00
.L_1:


//--------------------- .nv.constant0.triton_poi_fused__native_batch_norm_legit_no_training_cat_mul_softplus_tanh_2 --------------------------
	.section	.nv.constant0.triton_poi_fused__native_batch_norm_legit_no_training_cat_mul_softplus_tanh_2,"a",@progbits
	.sectionflags	@""
	.align	4
.nv.constant0.triton_poi_fused__native_batch_norm_legit_no_training_cat_mul_softplus_tanh_2:
	.zero		596
